//
// Generated by NVIDIA NVVM Compiler
//
// Compiler Build ID: CL-36424714
// Cuda compilation tools, release 13.0, V13.0.88
// Based on NVVM 20.0.0
//

.version 9.0
.target sm_100
.address_size 64

	// .globl	_Z17convolutionKernelPfS_ii
.const .align 4 .b8 Mc[36];
// _ZZ17convolutionKernelPfS_iiE4N_ds has been demoted

.visible .entry _Z17convolutionKernelPfS_ii(
	.param .u64 .ptr .align 1 _Z17convolutionKernelPfS_ii_param_0,
	.param .u64 .ptr .align 1 _Z17convolutionKernelPfS_ii_param_1,
	.param .u32 _Z17convolutionKernelPfS_ii_param_2,
	.param .u32 _Z17convolutionKernelPfS_ii_param_3
)
{
	.reg .pred 	%p<15>;
	.reg .b32 	%r<21>;
	.reg .b32 	%f<29>;
	.reg .b64 	%rd<12>;
	// demoted variable
	.shared .align 4 .b8 _ZZ17convolutionKernelPfS_iiE4N_ds[1296];
	ld.param.u64 	%rd1, [_Z17convolutionKernelPfS_ii_param_0];
	ld.param.u64 	%rd2, [_Z17convolutionKernelPfS_ii_param_1];
	ld.param.u32 	%r6, [_Z17convolutionKernelPfS_ii_param_2];
	ld.param.u32 	%r7, [_Z17convolutionKernelPfS_ii_param_3];
	mov.u32 	%r1, %tid.x;
	mov.u32 	%r2, %tid.y;
	mov.u32 	%r8, %ctaid.y;
	shl.b32 	%r9, %r8, 4;
	add.s32 	%r3, %r9, %r2;
	mov.u32 	%r10, %ctaid.x;
	shl.b32 	%r11, %r10, 4;
	add.s32 	%r4, %r11, %r1;
	setp.eq.s32 	%p1, %r3, 0;
	setp.gt.s32 	%p2, %r3, %r7;
	or.pred  	%p3, %p1, %p2;
	setp.lt.s32 	%p4, %r4, 1;
	or.pred  	%p5, %p4, %p3;
	setp.gt.s32 	%p6, %r4, %r6;
	mov.u32 	%r12, _ZZ17convolutionKernelPfS_iiE4N_ds;
	mad.lo.s32 	%r13, %r2, 72, %r12;
	shl.b32 	%r14, %r1, 2;
	add.s32 	%r5, %r13, %r14;
	or.pred  	%p7, %p6, %p5;
	@%p7 bra 	$L__BB0_2;
	cvta.to.global.u64 	%rd3, %rd1;
	add.s32 	%r16, %r3, -1;
	mul.lo.s32 	%r17, %r6, %r16;
	cvt.s64.s32 	%rd4, %r17;
	cvt.u64.u32 	%rd5, %r4;
	add.s64 	%rd6, %rd5, %rd4;
	shl.b64 	%rd7, %rd6, 2;
	add.s64 	%rd8, %rd3, %rd7;
	ld.global.f32 	%f1, [%rd8+-4];
	st.shared.f32 	[%r5], %f1;
	bra.uni 	$L__BB0_3;
$L__BB0_2:
	mov.b32 	%r15, 0;
	st.shared.u32 	[%r5], %r15;
$L__BB0_3:
	bar.sync 	0;
	setp.ge.s32 	%p8, %r3, %r7;
	setp.ge.s32 	%p9, %r4, %r6;
	or.pred  	%p10, %p9, %p8;
	setp.gt.u32 	%p11, %r1, 15;
	or.pred  	%p12, %p10, %p11;
	setp.gt.u32 	%p13, %r2, 15;
	or.pred  	%p14, %p12, %p13;
	@%p14 bra 	$L__BB0_5;
	ld.const.f32 	%f2, [Mc];
	ld.shared.f32 	%f3, [%r5];
	fma.rn.f32 	%f4, %f2, %f3, 0f00000000;
	ld.const.f32 	%f5, [Mc+4];
	ld.shared.f32 	%f6, [%r5+4];
	fma.rn.f32 	%f7, %f5, %f6, %f4;
	ld.const.f32 	%f8, [Mc+8];
	ld.shared.f32 	%f9, [%r5+8];
	fma.rn.f32 	%f10, %f8, %f9, %f7;
	ld.const.f32 	%f11, [Mc+12];
	ld.shared.f32 	%f12, [%r5+72];
	fma.rn.f32 	%f13, %f11, %f12, %f10;
	ld.const.f32 	%f14, [Mc+16];
	ld.shared.f32 	%f15, [%r5+76];
	fma.rn.f32 	%f16, %f14, %f15, %f13;
	ld.const.f32 	%f17, [Mc+20];
	ld.shared.f32 	%f18, [%r5+80];
	fma.rn.f32 	%f19, %f17, %f18, %f16;
	ld.const.f32 	%f20, [Mc+24];
	ld.shared.f32 	%f21, [%r5+144];
	fma.rn.f32 	%f22, %f20, %f21, %f19;
	ld.const.f32 	%f23, [Mc+28];
	ld.shared.f32 	%f24, [%r5+148];
	fma.rn.f32 	%f25, %f23, %f24, %f22;
	ld.const.f32 	%f26, [Mc+32];
	ld.shared.f32 	%f27, [%r5+152];
	fma.rn.f32 	%f28, %f26, %f27, %f25;
	mad.lo.s32 	%r20, %r6, %r3, %r4;
	cvta.to.global.u64 	%rd9, %rd2;
	mul.wide.s32 	%rd10, %r20, 4;
	add.s64 	%rd11, %rd9, %rd10;
	st.global.f32 	[%rd11], %f28;
$L__BB0_5:
	ret;

}


// ===== COMPILED SASS (sm_100) =====

	.target	sm_100

	.elftype	@"ET_EXEC"


//--------------------- .note.nv.tkinfo           --------------------------
	.section	.note.nv.tkinfo,"",@"SHT_NOTE"
	.sectionflags	@"SHF_NOTE_NV_TKINFO"
	.tkinfo
        /*0018*/ 	.word	0x00000002
        /*0030*/ 	.string	""
        /*0030*/ 	.string	"ptxas"
        /*0030*/ 	.string	"Cuda compilation tools, release 13.0, V13.0.88"
        /*0030*/ 	.string	"Build cuda_13.0.r13.0/compiler.36424714_0"
        /*0030*/ 	.string	"-arch sm_100 -m 64 "



//--------------------- .note.nv.cuinfo           --------------------------
	.section	.note.nv.cuinfo,"",@"SHT_NOTE"
	.sectionflags	@"SHF_NOTE_NV_CUINFO"
        /*0018*/ 	.short	0x0002
        /*001a*/ 	.short	0x0064
        /*001c*/ 	.short	0x0082
	.zero		2


//--------------------- .nv.info                  --------------------------
	.section	.nv.info,"",@"SHT_CUDA_INFO"
	.align	4


	//----- nvinfo : EIATTR_REGCOUNT
	.align		4
        /*0000*/ 	.byte	0x04, 0x2f
        /*0002*/ 	.short	(.L_2 - .L_1)
	.align		4
.L_1:
        /*0004*/ 	.word	index@(_Z17convolutionKernelPfS_ii)
        /*0008*/ 	.word	0x00000016


	//----- nvinfo : EIATTR_FRAME_SIZE
	.align		4
.L_2:
        /*000c*/ 	.byte	0x04, 0x11
        /*000e*/ 	.short	(.L_4 - .L_3)
	.align		4
.L_3:
        /*0010*/ 	.word	index@(_Z17convolutionKernelPfS_ii)
        /*0014*/ 	.word	0x00000000


	//----- nvinfo : EIATTR_MIN_STACK_SIZE
	.align		4
.L_4:
        /*0018*/ 	.byte	0x04, 0x12
        /*001a*/ 	.short	(.L_6 - .L_5)
	.align		4
.L_5:
        /*001c*/ 	.word	index@(_Z17convolutionKernelPfS_ii)
        /*0020*/ 	.word	0x00000000
.L_6:


//--------------------- .nv.compat                --------------------------
	.section	.nv.compat,"",@"SHT_CUDA_COMPAT_INFO"
	.align	4
        /*0000*/ 	.byte	0x02, 0x09, 0x00, 0x00, 0x02, 0x02, 0x01, 0x00, 0x02, 0x05, 0x05, 0x00, 0x03, 0x07, 0x01, 0x01
        /*0010*/ 	.byte	0x02, 0x03, 0x00, 0x00, 0x02, 0x06, 0x01, 0x00, 0x04, 0x0b, 0x08, 0x00, 0x09, 0x00, 0x00, 0x00
        /*0020*/ 	.byte	0x00, 0x00, 0x00, 0x00


//--------------------- .nv.info._Z17convolutionKernelPfS_ii --------------------------
	.section	.nv.info._Z17convolutionKernelPfS_ii,"",@"SHT_CUDA_INFO"
	.sectionflags	@""
	.align	4


	//----- nvinfo : EIATTR_CUDA_API_VERSION
	.align		4
        /*0000*/ 	.byte	0x04, 0x37
        /*0002*/ 	.short	(.L_8 - .L_7)
.L_7:
        /*0004*/ 	.word	0x00000082


	//----- nvinfo : EIATTR_KPARAM_INFO
	.align		4
.L_8:
        /*0008*/ 	.byte	0x04, 0x17
        /*000a*/ 	.short	(.L_10 - .L_9)
.L_9:
        /*000c*/ 	.word	0x00000000
        /*0010*/ 	.short	0x0003
        /*0012*/ 	.short	0x0014
        /*0014*/ 	.byte	0x00, 0xf0, 0x11, 0x00


	//----- nvinfo : EIATTR_KPARAM_INFO
	.align		4
.L_10:
        /*0018*/ 	.byte	0x04, 0x17
        /*001a*/ 	.short	(.L_12 - .L_11)
.L_11:
        /*001c*/ 	.word	0x00000000
        /*0020*/ 	.short	0x0002
        /*0022*/ 	.short	0x0010
        /*0024*/ 	.byte	0x00, 0xf0, 0x11, 0x00


	//----- nvinfo : EIATTR_KPARAM_INFO
	.align		4
.L_12:
        /*0028*/ 	.byte	0x04, 0x17
        /*002a*/ 	.short	(.L_14 - .L_13)
.L_13:
        /*002c*/ 	.word	0x00000000
        /*0030*/ 	.short	0x0001
        /*0032*/ 	.short	0x0008
        /*0034*/ 	.byte	0x00, 0xf5, 0x21, 0x00


	//----- nvinfo : EIATTR_KPARAM_INFO
	.align		4
.L_14:
        /*0038*/ 	.byte	0x04, 0x17
        /*003a*/ 	.short	(.L_16 - .L_15)
.L_15:
        /*003c*/ 	.word	0x00000000
        /*0040*/ 	.short	0x0000
        /*0042*/ 	.short	0x0000
        /*0044*/ 	.byte	0x00, 0xf5, 0x21, 0x00


	//----- nvinfo : EIATTR_SPARSE_MMA_MASK
	.align		4
.L_16:
        /*0048*/ 	.byte	0x03, 0x50
        /*004a*/ 	.short	0x0000


	//----- nvinfo : EIATTR_MAXREG_COUNT
	.align		4
        /*004c*/ 	.byte	0x03, 0x1b
        /*004e*/ 	.short	0x00ff


	//----- nvinfo : EIATTR_NUM_BARRIERS
	.align		4
        /*0050*/ 	.byte	0x02, 0x4c
        /*0052*/ 	.byte	0x01
	.zero		1


	//----- nvinfo : EIATTR_MERCURY_ISA_VERSION
	.align		4
        /*0054*/ 	.byte	0x03, 0x5f
        /*0056*/ 	.short	0x0101


	//----- nvinfo : EIATTR_VRC_CTA_INIT_COUNT
	.align		4
        /*0058*/ 	.byte	0x02, 0x4a
	.zero		1
	.zero		1


	//----- nvinfo : EIATTR_EXIT_INSTR_OFFSETS
	.align		4
        /*005c*/ 	.byte	0x04, 0x1c
        /*005e*/ 	.short	(.L_18 - .L_17)


	//   ....[0]....
.L_17:
        /*0060*/ 	.word	0x00000210


	//   ....[1]....
        /*0064*/ 	.word	0x000003b0


	//----- nvinfo : EIATTR_CBANK_PARAM_SIZE
	.align		4
.L_18:
        /*0068*/ 	.byte	0x03, 0x19
        /*006a*/ 	.short	0x0018


	//----- nvinfo : EIATTR_PARAM_CBANK
	.align		4
        /*006c*/ 	.byte	0x04, 0x0a
        /*006e*/ 	.short	(.L_20 - .L_19)
	.align		4
.L_19:
        /*0070*/ 	.word	index@(.nv.constant0._Z17convolutionKernelPfS_ii)
        /*0074*/ 	.short	0x0380
        /*0076*/ 	.short	0x0018


	//----- nvinfo : EIATTR_SW_WAR
	.align		4
.L_20:
        /*0078*/ 	.byte	0x04, 0x36
        /*007a*/ 	.short	(.L_22 - .L_21)
.L_21:
        /*007c*/ 	.word	0x00000008
.L_22:


//--------------------- .nv.callgraph             --------------------------
	.section	.nv.callgraph,"",@"SHT_CUDA_CALLGRAPH"
	.align	4
	.sectionentsize	8
	.align		4
        /*0000*/ 	.word	0x00000000
	.align		4
        /*0004*/ 	.word	0xffffffff
	.align		4
        /*0008*/ 	.word	0x00000000
	.align		4
        /*000c*/ 	.word	0xfffffffe
	.align		4
        /*0010*/ 	.word	0x00000000
	.align		4
        /*0014*/ 	.word	0xfffffffd
	.align		4
        /*0018*/ 	.word	0x00000000
	.align		4
        /*001c*/ 	.word	0xfffffffc


//--------------------- .nv.constant3             --------------------------
	.section	.nv.constant3,"a",@progbits
	.align	4
.nv.constant3:
	.type		Mc,@object
	.size		Mc,(.L_0 - Mc)
Mc:
	.zero		36
.L_0:


//--------------------- .text._Z17convolutionKernelPfS_ii --------------------------
	.section	.text._Z17convolutionKernelPfS_ii,"ax",@progbits
	.align	128
        .global         _Z17convolutionKernelPfS_ii
        .type           _Z17convolutionKernelPfS_ii,@function
        .size           _Z17convolutionKernelPfS_ii,(.L_x_1 - _Z17convolutionKernelPfS_ii)
        .other          _Z17convolutionKernelPfS_ii,@"STO_CUDA_ENTRY STV_DEFAULT"
_Z17convolutionKernelPfS_ii:
.text._Z17convolutionKernelPfS_ii:
[----:B------:R-:W-:Y:S01]  /*0000*/  LDC R1, c[0x0][0x37c] ;  /* 0x0000df00ff017b82 */ /* 0x000fe20000000800 */
[----:B------:R-:W0:Y:S01]  /*0010*/  S2R R11, SR_TID.Y ;  /* 0x00000000000b7919 */ /* 0x000e220000002200 */
[----:B------:R-:W1:Y:S01]  /*0020*/  LDCU.64 UR6, c[0x0][0x390] ;  /* 0x00007200ff0677ac */ /* 0x000e620008000a00 */
[----:B------:R-:W0:Y:S01]  /*0030*/  S2R R4, SR_CTAID.Y ;  /* 0x0000000000047919 */ /* 0x000e220000002600 */
[----:B------:R-:W2:Y:S01]  /*0040*/  LDCU.64 UR4, c[0x0][0x358] ;  /* 0x00006b00ff0477ac */ /* 0x000ea20008000a00 */
[----:B------:R-:W3:Y:S01]  /*0050*/  S2R R9, SR_TID.X ;  /* 0x0000000000097919 */ /* 0x000ee20000002100 */
[----:B------:R-:W3:Y:S01]  /*0060*/  S2R R0, SR_CTAID.X ;  /* 0x0000000000007919 */ /* 0x000ee20000002500 */
[----:B0-----:R-:W-:-:S05]  /*0070*/  IMAD R4, R4, 0x10, R11 ;  /* 0x0000001004047824 */ /* 0x001fca00078e020b */
[----:B-1----:R-:W-:Y:S01]  /*0080*/  ISETP.GT.AND P0, PT, R4, UR7, PT ;  /* 0x0000000704007c0c */ /* 0x002fe2000bf04270 */
[----:B---3--:R-:W-:-:S03]  /*0090*/  IMAD R5, R0, 0x10, R9 ;  /* 0x0000001000057824 */ /* 0x008fc600078e0209 */
[----:B------:R-:W-:-:S04]  /*00a0*/  ISETP.EQ.OR P0, PT, R4, RZ, P0 ;  /* 0x000000ff0400720c */ /* 0x000fc80000702670 */
[----:B------:R-:W-:-:S04]  /*00b0*/  ISETP.LT.OR P0, PT, R5, 0x1, P0 ;  /* 0x000000010500780c */ /* 0x000fc80000701670 */
[----:B------:R-:W-:-:S13]  /*00c0*/  ISETP.GT.OR P0, PT, R5, UR6, P0 ;  /* 0x0000000605007c0c */ /* 0x000fda0008704670 */
[----:B------:R-:W0:Y:S01]  /*00d0*/  @!P0 LDC.64 R6, c[0x0][0x380] ;  /* 0x0000e000ff068b82 */ /* 0x000e220000000a00 */
[----:B------:R-:W-:-:S05]  /*00e0*/  @!P0 IADD3 R0, PT, PT, R4, -0x1, RZ ;  /* 0xffffffff04008810 */ /* 0x000fca0007ffe0ff */
[----:B------:R-:W-:-:S05]  /*00f0*/  @!P0 IMAD R0, R0, UR6, RZ ;  /* 0x0000000600008c24 */ /* 0x000fca000f8e02ff */
[----:B------:R-:W-:-:S04]  /*0100*/  @!P0 IADD3 R3, P1, PT, R5, R0, RZ ;  /* 0x0000000005038210 */ /* 0x000fc80007f3e0ff */
[----:B------:R-:W-:Y:S02]  /*0110*/  @!P0 LEA.HI.X.SX32 R0, R0, RZ, 0x1, P1 ;  /* 0x000000ff00008211 */ /* 0x000fe400008f0eff */
[----:B0-----:R-:W-:-:S04]  /*0120*/  @!P0 LEA R2, P1, R3, R6, 0x2 ;  /* 0x0000000603028211 */ /* 0x001fc800078210ff */
[----:B------:R-:W-:-:S06]  /*0130*/  @!P0 LEA.HI.X R3, R3, R7, R0, 0x2, P1 ;  /* 0x0000000703038211 */ /* 0x000fcc00008f1400 */
[----:B--2---:R-:W2:Y:S01]  /*0140*/  @!P0 LDG.E R3, desc[UR4][R2.64+-0x4] ;  /* 0xfffffc0402038981 */ /* 0x004ea2000c1e1900 */
[----:B------:R-:W-:Y:S02]  /*0150*/  MOV R0, 0x400 ;  /* 0x0000040000007802 */ /* 0x000fe40000000f00 */
[----:B------:R-:W-:Y:S01]  /*0160*/  ISETP.GE.AND P1, PT, R4, UR7, PT ;  /* 0x0000000704007c0c */ /* 0x000fe2000bf26270 */
[----:B------:R-:W0:Y:S03]  /*0170*/  S2R R7, SR_CgaCtaId ;  /* 0x0000000000077919 */ /* 0x000e260000008800 */
[----:B------:R-:W-:-:S04]  /*0180*/  ISETP.GE.OR P1, PT, R5, UR6, P1 ;  /* 0x0000000605007c0c */ /* 0x000fc80008f26670 */
[----:B------:R-:W-:-:S04]  /*0190*/  ISETP.GT.U32.OR P1, PT, R9, 0xf, P1 ;  /* 0x0000000f0900780c */ /* 0x000fc80000f24470 */
[----:B------:R-:W-:Y:S02]  /*01a0*/  ISETP.GT.U32.OR P1, PT, R11, 0xf, P1 ;  /* 0x0000000f0b00780c */ /* 0x000fe40000f24470 */
[----:B0-----:R-:W-:-:S05]  /*01b0*/  LEA R0, R7, R0, 0x18 ;  /* 0x0000000007007211 */ /* 0x001fca00078ec0ff */
[----:B------:R-:W-:-:S05]  /*01c0*/  IMAD R0, R11, 0x48, R0 ;  /* 0x000000480b007824 */ /* 0x000fca00078e0200 */
[----:B------:R-:W-:-:S05]  /*01d0*/  LEA R6, R9, R0, 0x2 ;  /* 0x0000000009067211 */ /* 0x000fca00078e10ff */
[----:B--2---:R0:W-:Y:S04]  /*01e0*/  @!P0 STS [R6], R3 ;  /* 0x0000000306008388 */ /* 0x0041e80000000800 */
[----:B------:R0:W-:Y:S01]  /*01f0*/  @P0 STS [R6], RZ ;  /* 0x000000ff06000388 */ /* 0x0001e20000000800 */
[----:B------:R-:W-:Y:S06]  /*0200*/  BAR.SYNC.DEFER_BLOCKING 0x0 ;  /* 0x0000000000007b1d */ /* 0x000fec0000010000 */
[----:B------:R-:W-:Y:S05]  /*0210*/  @P1 EXIT ;  /* 0x000000000000194d */ /* 0x000fea0003800000 */
[----:B------:R-:W1:Y:S01]  /*0220*/  LDS R0, [R6] ;  /* 0x0000000006007984 */ /* 0x000e620000000800 */
[----:B------:R-:W1:Y:S01]  /*0230*/  LDCU.128 UR8, c[0x3][URZ] ;  /* 0x00c00000ff0877ac */ /* 0x000e620008000c00 */
[----:B------:R-:W-:Y:S02]  /*0240*/  IMAD R5, R4, UR6, R5 ;  /* 0x0000000604057c24 */ /* 0x000fe4000f8e0205 */
[----:B0-----:R-:W0:Y:S01]  /*0250*/  LDS R3, [R6+0x4] ;  /* 0x0000040006037984 */ /* 0x001e220000000800 */
[----:B------:R-:W2:Y:S03]  /*0260*/  LDCU.128 UR12, c[0x3][0x10] ;  /* 0x00c00200ff0c77ac */ /* 0x000ea60008000c00 */
[----:B------:R-:W3:Y:S01]  /*0270*/  LDS R7, [R6+0x8] ;  /* 0x0000080006077984 */ /* 0x000ee20000000800 */
[----:B------:R-:W4:Y:S03]  /*0280*/  LDCU UR7, c[0x3][0x20] ;  /* 0x00c00400ff0777ac */ /* 0x000f260008000800 */
[----:B------:R-:W5:Y:S04]  /*0290*/  LDS R9, [R6+0x48] ;  /* 0x0000480006097984 */ /* 0x000f680000000800 */
[----:B------:R-:W2:Y:S04]  /*02a0*/  LDS R11, [R6+0x4c] ;  /* 0x00004c00060b7984 */ /* 0x000ea80000000800 */
[----:B------:R-:W4:Y:S04]  /*02b0*/  LDS R13, [R6+0x50] ;  /* 0x00005000060d7984 */ /* 0x000f280000000800 */
[----:B------:R-:W4:Y:S04]  /*02c0*/  LDS R15, [R6+0x90] ;  /* 0x00009000060f7984 */ /* 0x000f280000000800 */
[----:B------:R-:W4:Y:S04]  /*02d0*/  LDS R17, [R6+0x94] ;  /* 0x0000940006117984 */ /* 0x000f280000000800 */
[----:B------:R-:W4:Y:S01]  /*02e0*/  LDS R19, [R6+0x98] ;  /* 0x0000980006137984 */ /* 0x000f220000000800 */
[----:B-1----:R-:W-:-:S04]  /*02f0*/  FFMA R0, R0, UR8, RZ ;  /* 0x0000000800007c23 */ /* 0x002fc800080000ff */
[----:B0-----:R-:W-:Y:S02]  /*0300*/  FFMA R0, R3, UR9, R0 ;  /* 0x0000000903007c23 */ /* 0x001fe40008000000 */
[----:B------:R-:W0:Y:S02]  /*0310*/  LDC.64 R2, c[0x0][0x388] ;  /* 0x0000e200ff027b82 */ /* 0x000e240000000a00 */
[----:B---3--:R-:W-:-:S04]  /*0320*/  FFMA R0, R7, UR10, R0 ;  /* 0x0000000a07007c23 */ /* 0x008fc80008000000 */
[----:B-----5:R-:W-:-:S04]  /*0330*/  FFMA R0, R9, UR11, R0 ;  /* 0x0000000b09007c23 */ /* 0x020fc80008000000 */
[----:B--2---:R-:W-:-:S04]  /*0340*/  FFMA R0, R11, UR12, R0 ;  /* 0x0000000c0b007c23 */ /* 0x004fc80008000000 */
[----:B----4-:R-:W-:-:S04]  /*0350*/  FFMA R0, R13, UR13, R0 ;  /* 0x0000000d0d007c23 */ /* 0x010fc80008000000 */
[----:B------:R-:W-:-:S04]  /*0360*/  FFMA R0, R15, UR14, R0 ;  /* 0x0000000e0f007c23 */ /* 0x000fc80008000000 */
[----:B------:R-:W-:Y:S01]  /*0370*/  FFMA R0, R17, UR15, R0 ;  /* 0x0000000f11007c23 */ /* 0x000fe20008000000 */
[----:B0-----:R-:W-:-:S04]  /*0380*/  IMAD.WIDE R2, R5, 0x4, R2 ;  /* 0x0000000405027825 */ /* 0x001fc800078e0202 */
[----:B------:R-:W-:-:S05]  /*0390*/  FFMA R19, R19, UR7, R0 ;  /* 0x0000000713137c23 */ /* 0x000fca0008000000 */
[----:B------:R-:W-:Y:S01]  /*03a0*/  STG.E desc[UR4][R2.64], R19 ;  /* 0x0000001302007986 */ /* 0x000fe2000c101904 */
[----:B------:R-:W-:Y:S05]  /*03b0*/  EXIT ;  /* 0x000000000000794d */ /* 0x000fea0003800000 */
.L_x_0:
[----:B------:R-:W-:-:S00]  /*03c0*/  BRA `(.L_x_0) ;  /* 0xfffffffc00fc7947 */ /* 0x000fc0000383ffff */
[----:B------:R-:W-:-:S00]  /*03d0*/  NOP ;  /* 0x0000000000007918 */ /* 0x000fc00000000000 */
        /* <DEDUP_REMOVED lines=10> */
.L_x_1:


//--------------------- .nv.shared._Z17convolutionKernelPfS_ii --------------------------
	.section	.nv.shared._Z17convolutionKernelPfS_ii,"aw",@nobits
	.sectionflags	@""
	.align	4
.nv.shared._Z17convolutionKernelPfS_ii:
	.zero		2320


//--------------------- .nv.shared.reserved.0     --------------------------
	.section	.nv.shared.reserved.0,"aw",@nobits
	.weak		__nv_reservedSMEM_offset_0_alias
	.size		__nv_reservedSMEM_offset_0_alias, 0, 64
	.other		__nv_reservedSMEM_offset_0_alias,@"STO_CUDA_RESERVED_SHARED STV_DEFAULT"
__nv_reservedSMEM_offset_0_alias:
	.zero		0
	.zero		64


//--------------------- .nv.constant0._Z17convolutionKernelPfS_ii --------------------------
	.section	.nv.constant0._Z17convolutionKernelPfS_ii,"a",@progbits
	.sectionflags	@""
	.align	4
.nv.constant0._Z17convolutionKernelPfS_ii:
	.zero		920


//--------------------- SYMBOLS --------------------------

	.type		.nv.reservedSmem.offset0,@object
	.size		.nv.reservedSmem.offset0,0x4
	.type		.nv.reservedSmem.cap,@object
	.size		.nv.reservedSmem.cap,0x4
